//
// Generated by NVIDIA NVVM Compiler
//
// Compiler Build ID: CL-36424714
// Cuda compilation tools, release 13.0, V13.0.88
// Based on NVVM 20.0.0
//

.version 9.0
.target sm_100
.address_size 64

	// .globl	_Z3ADDPfS_i

.visible .entry _Z3ADDPfS_i(
	.param .u64 .ptr .align 1 _Z3ADDPfS_i_param_0,
	.param .u64 .ptr .align 1 _Z3ADDPfS_i_param_1,
	.param .u32 _Z3ADDPfS_i_param_2
)
{
	.reg .pred 	%p<2>;
	.reg .b32 	%r<6>;
	.reg .b32 	%f<4>;
	.reg .b64 	%rd<8>;

	ld.param.u64 	%rd1, [_Z3ADDPfS_i_param_0];
	ld.param.u64 	%rd2, [_Z3ADDPfS_i_param_1];
	ld.param.u32 	%r3, [_Z3ADDPfS_i_param_2];
	mov.u32 	%r4, %ntid.x;
	mov.u32 	%r5, %ctaid.x;
	mov.u32 	%r1, %tid.x;
	mad.lo.s32 	%r2, %r4, %r5, %r1;
	setp.ge.s32 	%p1, %r2, %r3;
	@%p1 bra 	$L__BB0_2;
	cvta.to.global.u64 	%rd3, %rd1;
	cvta.to.global.u64 	%rd4, %rd2;
	mul.wide.s32 	%rd5, %r2, 4;
	add.s64 	%rd6, %rd3, %rd5;
	ld.global.f32 	%f1, [%rd6];
	cvt.rn.f32.u32 	%f2, %r1;
	add.f32 	%f3, %f1, %f2;
	add.s64 	%rd7, %rd4, %rd5;
	st.global.f32 	[%rd7], %f3;
$L__BB0_2:
	ret;

}


// ===== COMPILED SASS (sm_100) =====

	.target	sm_100

	.elftype	@"ET_EXEC"


//--------------------- .note.nv.tkinfo           --------------------------
	.section	.note.nv.tkinfo,"",@"SHT_NOTE"
	.sectionflags	@"SHF_NOTE_NV_TKINFO"
	.tkinfo
        /*0018*/ 	.word	0x00000002
        /*0030*/ 	.string	""
        /*0030*/ 	.string	"ptxas"
        /*0030*/ 	.string	"Cuda compilation tools, release 13.0, V13.0.88"
        /*0030*/ 	.string	"Build cuda_13.0.r13.0/compiler.36424714_0"
        /*0030*/ 	.string	"-arch sm_100 -m 64 "



//--------------------- .note.nv.cuinfo           --------------------------
	.section	.note.nv.cuinfo,"",@"SHT_NOTE"
	.sectionflags	@"SHF_NOTE_NV_CUINFO"
        /*0018*/ 	.short	0x0002
        /*001a*/ 	.short	0x0064
        /*001c*/ 	.short	0x0082
	.zero		2


//--------------------- .nv.info                  --------------------------
	.section	.nv.info,"",@"SHT_CUDA_INFO"
	.align	4


	//----- nvinfo : EIATTR_REGCOUNT
	.align		4
        /*0000*/ 	.byte	0x04, 0x2f
        /*0002*/ 	.short	(.L_1 - .L_0)
	.align		4
.L_0:
        /*0004*/ 	.word	index@(_Z3ADDPfS_i)
        /*0008*/ 	.word	0x0000000c


	//----- nvinfo : EIATTR_FRAME_SIZE
	.align		4
.L_1:
        /*000c*/ 	.byte	0x04, 0x11
        /*000e*/ 	.short	(.L_3 - .L_2)
	.align		4
.L_2:
        /*0010*/ 	.word	index@(_Z3ADDPfS_i)
        /*0014*/ 	.word	0x00000000


	//----- nvinfo : EIATTR_MIN_STACK_SIZE
	.align		4
.L_3:
        /*0018*/ 	.byte	0x04, 0x12
        /*001a*/ 	.short	(.L_5 - .L_4)
	.align		4
.L_4:
        /*001c*/ 	.word	index@(_Z3ADDPfS_i)
        /*0020*/ 	.word	0x00000000
.L_5:


//--------------------- .nv.compat                --------------------------
	.section	.nv.compat,"",@"SHT_CUDA_COMPAT_INFO"
	.align	4
        /*0000*/ 	.byte	0x02, 0x09, 0x00, 0x00, 0x02, 0x02, 0x01, 0x00, 0x02, 0x05, 0x05, 0x00, 0x03, 0x07, 0x01, 0x01
        /*0010*/ 	.byte	0x02, 0x03, 0x00, 0x00, 0x02, 0x06, 0x01, 0x00, 0x04, 0x0b, 0x08, 0x00, 0x09, 0x00, 0x00, 0x00
        /*0020*/ 	.byte	0x00, 0x00, 0x00, 0x00


//--------------------- .nv.info._Z3ADDPfS_i      --------------------------
	.section	.nv.info._Z3ADDPfS_i,"",@"SHT_CUDA_INFO"
	.sectionflags	@""
	.align	4


	//----- nvinfo : EIATTR_CUDA_API_VERSION
	.align		4
        /*0000*/ 	.byte	0x04, 0x37
        /*0002*/ 	.short	(.L_7 - .L_6)
.L_6:
        /*0004*/ 	.word	0x00000082


	//----- nvinfo : EIATTR_KPARAM_INFO
	.align		4
.L_7:
        /*0008*/ 	.byte	0x04, 0x17
        /*000a*/ 	.short	(.L_9 - .L_8)
.L_8:
        /*000c*/ 	.word	0x00000000
        /*0010*/ 	.short	0x0002
        /*0012*/ 	.short	0x0010
        /*0014*/ 	.byte	0x00, 0xf0, 0x11, 0x00


	//----- nvinfo : EIATTR_KPARAM_INFO
	.align		4
.L_9:
        /*0018*/ 	.byte	0x04, 0x17
        /*001a*/ 	.short	(.L_11 - .L_10)
.L_10:
        /*001c*/ 	.word	0x00000000
        /*0020*/ 	.short	0x0001
        /*0022*/ 	.short	0x0008
        /*0024*/ 	.byte	0x00, 0xf5, 0x21, 0x00


	//----- nvinfo : EIATTR_KPARAM_INFO
	.align		4
.L_11:
        /*0028*/ 	.byte	0x04, 0x17
        /*002a*/ 	.short	(.L_13 - .L_12)
.L_12:
        /*002c*/ 	.word	0x00000000
        /*0030*/ 	.short	0x0000
        /*0032*/ 	.short	0x0000
        /*0034*/ 	.byte	0x00, 0xf5, 0x21, 0x00


	//----- nvinfo : EIATTR_SPARSE_MMA_MASK
	.align		4
.L_13:
        /*0038*/ 	.byte	0x03, 0x50
        /*003a*/ 	.short	0x0000


	//----- nvinfo : EIATTR_MAXREG_COUNT
	.align		4
        /*003c*/ 	.byte	0x03, 0x1b
        /*003e*/ 	.short	0x00ff


	//----- nvinfo : EIATTR_MERCURY_ISA_VERSION
	.align		4
        /*0040*/ 	.byte	0x03, 0x5f
        /*0042*/ 	.short	0x0101


	//----- nvinfo : EIATTR_VRC_CTA_INIT_COUNT
	.align		4
        /*0044*/ 	.byte	0x02, 0x4a
	.zero		1
	.zero		1


	//----- nvinfo : EIATTR_EXIT_INSTR_OFFSETS
	.align		4
        /*0048*/ 	.byte	0x04, 0x1c
        /*004a*/ 	.short	(.L_15 - .L_14)


	//   ....[0]....
.L_14:
        /*004c*/ 	.word	0x00000070


	//   ....[1]....
        /*0050*/ 	.word	0x00000110


	//----- nvinfo : EIATTR_CBANK_PARAM_SIZE
	.align		4
.L_15:
        /*0054*/ 	.byte	0x03, 0x19
        /*0056*/ 	.short	0x0014


	//----- nvinfo : EIATTR_PARAM_CBANK
	.align		4
        /*0058*/ 	.byte	0x04, 0x0a
        /*005a*/ 	.short	(.L_17 - .L_16)
	.align		4
.L_16:
        /*005c*/ 	.word	index@(.nv.constant0._Z3ADDPfS_i)
        /*0060*/ 	.short	0x0380
        /*0062*/ 	.short	0x0014


	//----- nvinfo : EIATTR_SW_WAR
	.align		4
.L_17:
        /*0064*/ 	.byte	0x04, 0x36
        /*0066*/ 	.short	(.L_19 - .L_18)
.L_18:
        /*0068*/ 	.word	0x00000008
.L_19:


//--------------------- .nv.callgraph             --------------------------
	.section	.nv.callgraph,"",@"SHT_CUDA_CALLGRAPH"
	.align	4
	.sectionentsize	8
	.align		4
        /*0000*/ 	.word	0x00000000
	.align		4
        /*0004*/ 	.word	0xffffffff
	.align		4
        /*0008*/ 	.word	0x00000000
	.align		4
        /*000c*/ 	.word	0xfffffffe
	.align		4
        /*0010*/ 	.word	0x00000000
	.align		4
        /*0014*/ 	.word	0xfffffffd
	.align		4
        /*0018*/ 	.word	0x00000000
	.align		4
        /*001c*/ 	.word	0xfffffffc


//--------------------- .text._Z3ADDPfS_i         --------------------------
	.section	.text._Z3ADDPfS_i,"ax",@progbits
	.align	128
        .global         _Z3ADDPfS_i
        .type           _Z3ADDPfS_i,@function
        .size           _Z3ADDPfS_i,(.L_x_1 - _Z3ADDPfS_i)
        .other          _Z3ADDPfS_i,@"STO_CUDA_ENTRY STV_DEFAULT"
_Z3ADDPfS_i:
.text._Z3ADDPfS_i:
[----:B------:R-:W-:Y:S01]  /*0000*/  LDC R1, c[0x0][0x37c] ;  /* 0x0000df00ff017b82 */ /* 0x000fe20000000800 */
[----:B------:R-:W0:Y:S01]  /*0010*/  S2R R7, SR_CTAID.X ;  /* 0x0000000000077919 */ /* 0x000e220000002500 */
[----:B------:R-:W0:Y:S01]  /*0020*/  LDCU UR4, c[0x0][0x360] ;  /* 0x00006c00ff0477ac */ /* 0x000e220008000800 */
[----:B------:R-:W0:Y:S01]  /*0030*/  S2R R0, SR_TID.X ;  /* 0x0000000000007919 */ /* 0x000e220000002100 */
[----:B------:R-:W1:Y:S01]  /*0040*/  LDCU UR5, c[0x0][0x390] ;  /* 0x00007200ff0577ac */ /* 0x000e620008000800 */
[----:B0-----:R-:W-:-:S05]  /*0050*/  IMAD R7, R7, UR4, R0 ;  /* 0x0000000407077c24 */ /* 0x001fca000f8e0200 */
[----:B-1----:R-:W-:-:S13]  /*0060*/  ISETP.GE.AND P0, PT, R7, UR5, PT ;  /* 0x0000000507007c0c */ /* 0x002fda000bf06270 */
[----:B------:R-:W-:Y:S05]  /*0070*/  @P0 EXIT ;  /* 0x000000000000094d */ /* 0x000fea0003800000 */
[----:B------:R-:W0:Y:S01]  /*0080*/  LDC.64 R2, c[0x0][0x380] ;  /* 0x0000e000ff027b82 */ /* 0x000e220000000a00 */
[----:B------:R-:W1:Y:S07]  /*0090*/  LDCU.64 UR4, c[0x0][0x358] ;  /* 0x00006b00ff0477ac */ /* 0x000e6e0008000a00 */
[----:B------:R-:W2:Y:S01]  /*00a0*/  LDC.64 R4, c[0x0][0x388] ;  /* 0x0000e200ff047b82 */ /* 0x000ea20000000a00 */
[----:B0-----:R-:W-:-:S06]  /*00b0*/  IMAD.WIDE R2, R7, 0x4, R2 ;  /* 0x0000000407027825 */ /* 0x001fcc00078e0202 */
[----:B-1----:R-:W3:Y:S01]  /*00c0*/  LDG.E R2, desc[UR4][R2.64] ;  /* 0x0000000402027981 */ /* 0x002ee2000c1e1900 */
[----:B------:R-:W-:Y:S01]  /*00d0*/  I2FP.F32.U32 R9, R0 ;  /* 0x0000000000097245 */ /* 0x000fe20000201000 */
[----:B--2---:R-:W-:-:S04]  /*00e0*/  IMAD.WIDE R4, R7, 0x4, R4 ;  /* 0x0000000407047825 */ /* 0x004fc800078e0204 */
[----:B---3--:R-:W-:-:S05]  /*00f0*/  FADD R9, R2, R9 ;  /* 0x0000000902097221 */ /* 0x008fca0000000000 */
[----:B------:R-:W-:Y:S01]  /*0100*/  STG.E desc[UR4][R4.64], R9 ;  /* 0x0000000904007986 */ /* 0x000fe2000c101904 */
[----:B------:R-:W-:Y:S05]  /*0110*/  EXIT ;  /* 0x000000000000794d */ /* 0x000fea0003800000 */
.L_x_0:
[----:B------:R-:W-:-:S00]  /*0120*/  BRA `(.L_x_0) ;  /* 0xfffffffc00fc7947 */ /* 0x000fc0000383ffff */
[----:B------:R-:W-:-:S00]  /*0130*/  NOP ;  /* 0x0000000000007918 */ /* 0x000fc00000000000 */
        /* <DEDUP_REMOVED lines=12> */
.L_x_1:


//--------------------- .nv.shared.reserved.0     --------------------------
	.section	.nv.shared.reserved.0,"aw",@nobits
	.weak		__nv_reservedSMEM_offset_0_alias
	.size		__nv_reservedSMEM_offset_0_alias, 0, 64
	.other		__nv_reservedSMEM_offset_0_alias,@"STO_CUDA_RESERVED_SHARED STV_DEFAULT"
__nv_reservedSMEM_offset_0_alias:
	.zero		0
	.zero		64


//--------------------- .nv.constant0._Z3ADDPfS_i --------------------------
	.section	.nv.constant0._Z3ADDPfS_i,"a",@progbits
	.sectionflags	@""
	.align	4
.nv.constant0._Z3ADDPfS_i:
	.zero		916


//--------------------- SYMBOLS --------------------------

	.type		.nv.reservedSmem.offset0,@object
	.size		.nv.reservedSmem.offset0,0x4
